	.headerflags	@"EF_CUDA_TEXMODE_UNIFIED EF_CUDA_64BIT_ADDRESS EF_CUDA_ACCELERATORS EF_CUDA_SM90 EF_CUDA_VIRTUAL_SM(EF_CUDA_SM90)"
	.elftype	@"ET_EXEC"


//--------------------- .nv.info                  --------------------------
	.section	.nv.info,"",@"SHT_CUDA_INFO"
	.align	4


	//----- nvinfo : EIATTR_REGCOUNT
	.align		4
        /*0000*/ 	.byte	0x04, 0x2f
        /*0002*/ 	.short	(.L_1 - .L_0)
	.align		4
.L_0:
        /*0004*/ 	.word	index@(triton_poi_fused_cat_flip_relu_sum_3)
        /*0008*/ 	.word	0x0000000c


	//----- nvinfo : EIATTR_MIN_STACK_SIZE
	.align		4
.L_1:
        /*000c*/ 	.byte	0x04, 0x12
        /*000e*/ 	.short	(.L_3 - .L_2)
	.align		4
.L_2:
        /*0010*/ 	.word	index@(triton_poi_fused_cat_flip_relu_sum_3)
        /*0014*/ 	.word	0x00000000


	//----- nvinfo : EIATTR_FRAME_SIZE
	.align		4
.L_3:
        /*0018*/ 	.byte	0x04, 0x11
        /*001a*/ 	.short	(.L_5 - .L_4)
	.align		4
.L_4:
        /*001c*/ 	.word	index@(triton_poi_fused_cat_flip_relu_sum_3)
        /*0020*/ 	.word	0x00000000


	//----- nvinfo : EIATTR_MIN_STACK_SIZE
	.align		4
.L_5:
        /*0024*/ 	.byte	0x04, 0x12
        /*0026*/ 	.short	(.L_7 - .L_6)
	.align		4
.L_6:
        /*0028*/ 	.word	index@(triton_poi_fused_cat_flip_relu_sum_3)
        /*002c*/ 	.word	0x00000000
.L_7:


//--------------------- .nv.info.triton_poi_fused_cat_flip_relu_sum_3 --------------------------
	.section	.nv.info.triton_poi_fused_cat_flip_relu_sum_3,"",@"SHT_CUDA_INFO"
	.sectionflags	@""
	.align	4


	//----- nvinfo : EIATTR_CUDA_API_VERSION
	.align		4
        /*0000*/ 	.byte	0x04, 0x37
        /*0002*/ 	.short	(.L_9 - .L_8)
.L_8:
        /*0004*/ 	.word	0x0000007c


	//----- nvinfo : EIATTR_KPARAM_INFO
	.align		4
.L_9:
        /*0008*/ 	.byte	0x04, 0x17
        /*000a*/ 	.short	(.L_11 - .L_10)
.L_10:
        /*000c*/ 	.word	0x00000000
        /*0010*/ 	.short	0x0002
        /*0012*/ 	.short	0x0010
        /*0014*/ 	.byte	0x00, 0xf0, 0x11, 0x00


	//----- nvinfo : EIATTR_KPARAM_INFO
	.align		4
.L_11:
        /*0018*/ 	.byte	0x04, 0x17
        /*001a*/ 	.short	(.L_13 - .L_12)
.L_12:
        /*001c*/ 	.word	0x00000000
        /*0020*/ 	.short	0x0001
        /*0022*/ 	.short	0x0008
        /*0024*/ 	.byte	0x00, 0xf4, 0x21, 0x00


	//----- nvinfo : EIATTR_KPARAM_INFO
	.align		4
.L_13:
        /*0028*/ 	.byte	0x04, 0x17
        /*002a*/ 	.short	(.L_15 - .L_14)
.L_14:
        /*002c*/ 	.word	0x00000000
        /*0030*/ 	.short	0x0000
        /*0032*/ 	.short	0x0000
        /*0034*/ 	.byte	0x00, 0xf4, 0x21, 0x00


	//----- nvinfo : EIATTR_SPARSE_MMA_MASK
	.align		4
.L_15:
        /*0038*/ 	.byte	0x03, 0x50
        /*003a*/ 	.short	0x0000


	//----- nvinfo : EIATTR_MAXREG_COUNT
	.align		4
        /*003c*/ 	.byte	0x03, 0x1b
        /*003e*/ 	.short	0x00ff


	//----- nvinfo : EIATTR_EXIT_INSTR_OFFSETS
	.align		4
        /*0040*/ 	.byte	0x04, 0x1c
        /*0042*/ 	.short	(.L_17 - .L_16)


	//   ....[0]....
.L_16:
        /*0044*/ 	.word	0x000001a0


	//   ....[1]....
        /*0048*/ 	.word	0x000001c0


	//----- nvinfo : EIATTR_REQNTID
	.align		4
.L_17:
        /*004c*/ 	.byte	0x04, 0x10
        /*004e*/ 	.short	(.L_19 - .L_18)
.L_18:
        /*0050*/ 	.word	0x00000020
        /*0054*/ 	.word	0x00000001
        /*0058*/ 	.word	0x00000001


	//----- nvinfo : EIATTR_CRS_STACK_SIZE
	.align		4
.L_19:
        /*005c*/ 	.byte	0x04, 0x1e
        /*005e*/ 	.short	(.L_21 - .L_20)
.L_20:
        /*0060*/ 	.word	0x00000000


	//----- nvinfo : EIATTR_CBANK_PARAM_SIZE
	.align		4
.L_21:
        /*0064*/ 	.byte	0x03, 0x19
        /*0066*/ 	.short	0x0014


	//----- nvinfo : EIATTR_PARAM_CBANK
	.align		4
        /*0068*/ 	.byte	0x04, 0x0a
        /*006a*/ 	.short	(.L_23 - .L_22)
	.align		4
.L_22:
        /*006c*/ 	.word	index@(.nv.constant0.triton_poi_fused_cat_flip_relu_sum_3)
        /*0070*/ 	.short	0x0210
        /*0072*/ 	.short	0x0014


	//----- nvinfo : EIATTR_SW_WAR
	.align		4
.L_23:
        /*0074*/ 	.byte	0x04, 0x36
        /*0076*/ 	.short	(.L_25 - .L_24)
.L_24:
        /*0078*/ 	.word	0x00000008
.L_25:


//--------------------- .nv.callgraph             --------------------------
	.section	.nv.callgraph,"",@"SHT_CUDA_CALLGRAPH"
	.align	4
	.sectionentsize	8
	.align		4
        /*0000*/ 	.word	0x00000000
	.align		4
        /*0004*/ 	.word	0xffffffff
	.align		4
        /*0008*/ 	.word	0x00000000
	.align		4
        /*000c*/ 	.word	0xfffffffe
	.align		4
        /*0010*/ 	.word	0x00000000
	.align		4
        /*0014*/ 	.word	0xfffffffd
	.align		4
        /*0018*/ 	.word	0x00000000
	.align		4
        /*001c*/ 	.word	0xfffffffc


//--------------------- .text.triton_poi_fused_cat_flip_relu_sum_3 --------------------------
	.section	.text.triton_poi_fused_cat_flip_relu_sum_3,"ax",@progbits
	.align	128
        .global         triton_poi_fused_cat_flip_relu_sum_3
        .type           triton_poi_fused_cat_flip_relu_sum_3,@function
        .size           triton_poi_fused_cat_flip_relu_sum_3,(.L_x_3 - triton_poi_fused_cat_flip_relu_sum_3)
        .other          triton_poi_fused_cat_flip_relu_sum_3,@"STO_CUDA_ENTRY STV_DEFAULT"
triton_poi_fused_cat_flip_relu_sum_3:
.text.triton_poi_fused_cat_flip_relu_sum_3:
[----:B------:R-:W0:Y:S02]  /*0000*/  LDC R1, c[0x0][0x28] ;  /* 0x00000a00ff017b82 */ /* 0x000e240000000800 */
[----:B------:R-:W1:Y:S01]  /*0010*/  S2R R0, SR_TID.X ;  /* 0x0000000000007919 */ /* 0x000e620000002100 */
[----:B------:R-:W2:Y:S01]  /*0020*/  LDC.64 R2, c[0x0][0x210] ;  /* 0x00008400ff027b82 */ /* 0x000ea20000000a00 */
[----:B------:R-:W-:Y:S01]  /*0030*/  ULDC.64 UR4, c[0x0][0x208] ;  /* 0x0000820000047ab9 */ /* 0x000fe20000000a00 */
[----:B------:R-:W-:Y:S01]  /*0040*/  BSSY B0, `(.L_x_0) ;  /* 0x000000c000007945 */ /* 0x000fe20003800000 */
[----:B------:R-:W3:Y:S05]  /*0050*/  S2R R7, SR_CTAID.X ;  /* 0x0000000000077919 */ /* 0x000eea0000002500 */
[----:B------:R-:W4:Y:S01]  /*0060*/  LDC.64 R4, c[0x0][0x218] ;  /* 0x00008600ff047b82 */ /* 0x000f220000000a00 */
[----:B-1----:R-:W-:-:S05]  /*0070*/  IMAD.SHL.U32 R0, R0, 0x2, RZ ;  /* 0x0000000200007824 */ /* 0x002fca00078e00ff */
[----:B------:R-:W-:-:S05]  /*0080*/  LOP3.LUT R0, R0, 0x3e, RZ, 0xc0, !PT ;  /* 0x0000003e00007812 */ /* 0x000fca00078ec0ff */
[----:B---3--:R-:W-:-:S04]  /*0090*/  IMAD R7, R7, 0x40, R0 ;  /* 0x0000004007077824 */ /* 0x008fc800078e0200 */
[C---:B------:R-:W-:Y:S01]  /*00a0*/  VIADD R9, R7.reuse, 0xc0 ;  /* 0x000000c007097836 */ /* 0x040fe20000000000 */
[----:B------:R-:W-:-:S03]  /*00b0*/  ISETP.GE.AND P0, PT, R7, 0x40, PT ;  /* 0x000000400700780c */ /* 0x000fc60003f06270 */
[----:B--2---:R-:W-:Y:S01]  /*00c0*/  IMAD.WIDE R2, R9, 0x4, R2 ;  /* 0x0000000409027825 */ /* 0x004fe200078e0202 */
[----:B------:R-:W-:-:S09]  /*00d0*/  CS2R R8, SRZ ;  /* 0x0000000000087805 */ /* 0x000fd2000001ff00 */
[----:B----4-:R-:W-:Y:S05]  /*00e0*/  @P0 BRA `(.L_x_1) ;  /* 0x0000000000040947 */ /* 0x010fea0003800000 */
[----:B------:R1:W5:Y:S02]  /*00f0*/  LDG.E.64 R8, desc[UR4][R2.64] ;  /* 0x0000000402087981 */ /* 0x000364000c1e1b00 */
.L_x_1:
[----:B------:R-:W-:Y:S05]  /*0100*/  BSYNC B0 ;  /* 0x0000000000007941 */ /* 0x000fea0003800000 */
.L_x_0:
[----:B-----5:R-:W-:Y:S01]  /*0110*/  SEL R8, R8, RZ, !P0 ;  /* 0x000000ff08087207 */ /* 0x020fe20004000000 */
[----:B-1----:R-:W-:Y:S01]  /*0120*/  IMAD.WIDE R2, R7, 0x4, R4 ;  /* 0x0000000407027825 */ /* 0x002fe200078e0204 */
[----:B------:R-:W-:Y:S02]  /*0130*/  SEL R9, R9, RZ, !P0 ;  /* 0x000000ff09097207 */ /* 0x000fe40004000000 */
[C---:B------:R-:W-:Y:S02]  /*0140*/  FSETP.GEU.AND P1, PT, R8.reuse, RZ, PT ;  /* 0x000000ff0800720b */ /* 0x040fe40003f2e000 */
[C---:B------:R-:W-:Y:S02]  /*0150*/  FSETP.GEU.AND P2, PT, R9.reuse, RZ, PT ;  /* 0x000000ff0900720b */ /* 0x040fe40003f4e000 */
[----:B------:R-:W-:Y:S02]  /*0160*/  FSEL R8, R8, RZ, P1 ;  /* 0x000000ff08087208 */ /* 0x000fe40000800000 */
[----:B------:R-:W-:-:S03]  /*0170*/  FSEL R9, R9, RZ, P2 ;  /* 0x000000ff09097208 */ /* 0x000fc60001000000 */
[----:B------:R-:W-:Y:S02]  /*0180*/  FADD R8, R8, R8 ;  /* 0x0000000808087221 */ /* 0x000fe40000000000 */
[----:B------:R-:W-:Y:S01]  /*0190*/  FADD R9, R9, R9 ;  /* 0x0000000909097221 */ /* 0x000fe20000000000 */
[----:B------:R-:W-:Y:S06]  /*01a0*/  @P0 EXIT ;  /* 0x000000000000094d */ /* 0x000fec0003800000 */
[----:B------:R-:W-:Y:S01]  /*01b0*/  STG.E.64 desc[UR4][R2.64], R8 ;  /* 0x0000000802007986 */ /* 0x000fe2000c101b04 */
[----:B------:R-:W-:Y:S05]  /*01c0*/  EXIT ;  /* 0x000000000000794d */ /* 0x000fea0003800000 */
.L_x_2:
[----:B------:R-:W-:-:S00]  /*01d0*/  BRA `(.L_x_2) ;  /* 0xfffffffc00fc7947 */ /* 0x000fc0000383ffff */
[----:B------:R-:W-:-:S00]  /*01e0*/  NOP ;  /* 0x0000000000007918 */ /* 0x000fc00000000000 */
        /* <DEDUP_REMOVED lines=9> */
.L_x_3:


//--------------------- .nv.constant0.triton_poi_fused_cat_flip_relu_sum_3 --------------------------
	.section	.nv.constant0.triton_poi_fused_cat_flip_relu_sum_3,"a",@progbits
	.sectionflags	@""
	.align	4
.nv.constant0.triton_poi_fused_cat_flip_relu_sum_3:
	.zero		548
